//
// Generated by NVIDIA NVVM Compiler
//
// Compiler Build ID: CL-36424714
// Cuda compilation tools, release 13.0, V13.0.88
// Based on NVVM 20.0.0
//

.version 9.0
.target sm_100
.address_size 64

	// .globl	_Z13sum_reductionPKiPi
// _ZZ13sum_reductionPKiPiE5shmem has been demoted

.visible .entry _Z13sum_reductionPKiPi(
	.param .u64 .ptr .align 1 _Z13sum_reductionPKiPi_param_0,
	.param .u64 .ptr .align 1 _Z13sum_reductionPKiPi_param_1
)
{
	.reg .pred 	%p<6>;
	.reg .b32 	%r<41>;
	.reg .b64 	%rd<11>;
	// demoted variable
	.shared .align 4 .b8 _ZZ13sum_reductionPKiPiE5shmem[1024];
	ld.param.u64 	%rd2, [_Z13sum_reductionPKiPi_param_0];
	ld.param.u64 	%rd1, [_Z13sum_reductionPKiPi_param_1];
	cvta.to.global.u64 	%rd3, %rd2;
	mov.u32 	%r1, %ctaid.x;
	mov.u32 	%r40, %ntid.x;
	mul.lo.s32 	%r7, %r40, %r1;
	shl.b32 	%r8, %r7, 1;
	mov.u32 	%r3, %tid.x;
	add.s32 	%r9, %r8, %r3;
	mul.wide.s32 	%rd4, %r9, 4;
	add.s64 	%rd5, %rd3, %rd4;
	ld.global.u32 	%r10, [%rd5];
	add.s32 	%r11, %r9, %r40;
	mul.wide.u32 	%rd6, %r11, 4;
	add.s64 	%rd7, %rd3, %rd6;
	ld.global.u32 	%r12, [%rd7];
	add.s32 	%r13, %r12, %r10;
	shl.b32 	%r14, %r3, 2;
	mov.u32 	%r15, _ZZ13sum_reductionPKiPiE5shmem;
	add.s32 	%r4, %r15, %r14;
	st.shared.u32 	[%r4], %r13;
	bar.sync 	0;
	setp.lt.u32 	%p1, %r40, 66;
	@%p1 bra 	$L__BB0_4;
$L__BB0_1:
	shr.u32 	%r6, %r40, 1;
	setp.ge.u32 	%p2, %r3, %r6;
	@%p2 bra 	$L__BB0_3;
	shl.b32 	%r16, %r6, 2;
	add.s32 	%r17, %r4, %r16;
	ld.shared.u32 	%r18, [%r17];
	ld.shared.u32 	%r19, [%r4];
	add.s32 	%r20, %r19, %r18;
	st.shared.u32 	[%r4], %r20;
$L__BB0_3:
	bar.sync 	0;
	setp.gt.u32 	%p3, %r40, 131;
	mov.u32 	%r40, %r6;
	@%p3 bra 	$L__BB0_1;
$L__BB0_4:
	setp.gt.u32 	%p4, %r3, 31;
	@%p4 bra 	$L__BB0_7;
	ld.volatile.shared.u32 	%r21, [%r4+128];
	ld.volatile.shared.u32 	%r22, [%r4];
	add.s32 	%r23, %r22, %r21;
	st.volatile.shared.u32 	[%r4], %r23;
	ld.volatile.shared.u32 	%r24, [%r4+64];
	ld.volatile.shared.u32 	%r25, [%r4];
	add.s32 	%r26, %r25, %r24;
	st.volatile.shared.u32 	[%r4], %r26;
	ld.volatile.shared.u32 	%r27, [%r4+32];
	ld.volatile.shared.u32 	%r28, [%r4];
	add.s32 	%r29, %r28, %r27;
	st.volatile.shared.u32 	[%r4], %r29;
	ld.volatile.shared.u32 	%r30, [%r4+16];
	ld.volatile.shared.u32 	%r31, [%r4];
	add.s32 	%r32, %r31, %r30;
	st.volatile.shared.u32 	[%r4], %r32;
	ld.volatile.shared.u32 	%r33, [%r4+8];
	ld.volatile.shared.u32 	%r34, [%r4];
	add.s32 	%r35, %r34, %r33;
	st.volatile.shared.u32 	[%r4], %r35;
	ld.volatile.shared.u32 	%r36, [%r4+4];
	ld.volatile.shared.u32 	%r37, [%r4];
	add.s32 	%r38, %r37, %r36;
	st.volatile.shared.u32 	[%r4], %r38;
	setp.ne.s32 	%p5, %r3, 0;
	@%p5 bra 	$L__BB0_7;
	ld.shared.u32 	%r39, [_ZZ13sum_reductionPKiPiE5shmem];
	cvta.to.global.u64 	%rd8, %rd1;
	mul.wide.u32 	%rd9, %r1, 4;
	add.s64 	%rd10, %rd8, %rd9;
	st.global.u32 	[%rd10], %r39;
$L__BB0_7:
	ret;

}


// ===== COMPILED SASS (sm_100) =====

	.target	sm_100

	.elftype	@"ET_EXEC"


//--------------------- .note.nv.tkinfo           --------------------------
	.section	.note.nv.tkinfo,"",@"SHT_NOTE"
	.sectionflags	@"SHF_NOTE_NV_TKINFO"
	.tkinfo
        /*0018*/ 	.word	0x00000002
        /*0030*/ 	.string	""
        /*0030*/ 	.string	"ptxas"
        /*0030*/ 	.string	"Cuda compilation tools, release 13.0, V13.0.88"
        /*0030*/ 	.string	"Build cuda_13.0.r13.0/compiler.36424714_0"
        /*0030*/ 	.string	"-arch sm_100 -m 64 "



//--------------------- .note.nv.cuinfo           --------------------------
	.section	.note.nv.cuinfo,"",@"SHT_NOTE"
	.sectionflags	@"SHF_NOTE_NV_CUINFO"
        /*0018*/ 	.short	0x0002
        /*001a*/ 	.short	0x0064
        /*001c*/ 	.short	0x0082
	.zero		2


//--------------------- .nv.info                  --------------------------
	.section	.nv.info,"",@"SHT_CUDA_INFO"
	.align	4


	//----- nvinfo : EIATTR_REGCOUNT
	.align		4
        /*0000*/ 	.byte	0x04, 0x2f
        /*0002*/ 	.short	(.L_1 - .L_0)
	.align		4
.L_0:
        /*0004*/ 	.word	index@(_Z13sum_reductionPKiPi)
        /*0008*/ 	.word	0x0000000d


	//----- nvinfo : EIATTR_FRAME_SIZE
	.align		4
.L_1:
        /*000c*/ 	.byte	0x04, 0x11
        /*000e*/ 	.short	(.L_3 - .L_2)
	.align		4
.L_2:
        /*0010*/ 	.word	index@(_Z13sum_reductionPKiPi)
        /*0014*/ 	.word	0x00000000


	//----- nvinfo : EIATTR_MIN_STACK_SIZE
	.align		4
.L_3:
        /*0018*/ 	.byte	0x04, 0x12
        /*001a*/ 	.short	(.L_5 - .L_4)
	.align		4
.L_4:
        /*001c*/ 	.word	index@(_Z13sum_reductionPKiPi)
        /*0020*/ 	.word	0x00000000
.L_5:


//--------------------- .nv.compat                --------------------------
	.section	.nv.compat,"",@"SHT_CUDA_COMPAT_INFO"
	.align	4
        /*0000*/ 	.byte	0x02, 0x09, 0x00, 0x00, 0x02, 0x02, 0x01, 0x00, 0x02, 0x05, 0x05, 0x00, 0x03, 0x07, 0x01, 0x01
        /*0010*/ 	.byte	0x02, 0x03, 0x00, 0x00, 0x02, 0x06, 0x01, 0x00, 0x04, 0x0b, 0x08, 0x00, 0x09, 0x00, 0x00, 0x00
        /*0020*/ 	.byte	0x00, 0x00, 0x00, 0x00


//--------------------- .nv.info._Z13sum_reductionPKiPi --------------------------
	.section	.nv.info._Z13sum_reductionPKiPi,"",@"SHT_CUDA_INFO"
	.sectionflags	@""
	.align	4


	//----- nvinfo : EIATTR_CUDA_API_VERSION
	.align		4
        /*0000*/ 	.byte	0x04, 0x37
        /*0002*/ 	.short	(.L_7 - .L_6)
.L_6:
        /*0004*/ 	.word	0x00000082


	//----- nvinfo : EIATTR_KPARAM_INFO
	.align		4
.L_7:
        /*0008*/ 	.byte	0x04, 0x17
        /*000a*/ 	.short	(.L_9 - .L_8)
.L_8:
        /*000c*/ 	.word	0x00000000
        /*0010*/ 	.short	0x0001
        /*0012*/ 	.short	0x0008
        /*0014*/ 	.byte	0x00, 0xf5, 0x21, 0x00


	//----- nvinfo : EIATTR_KPARAM_INFO
	.align		4
.L_9:
        /*0018*/ 	.byte	0x04, 0x17
        /*001a*/ 	.short	(.L_11 - .L_10)
.L_10:
        /*001c*/ 	.word	0x00000000
        /*0020*/ 	.short	0x0000
        /*0022*/ 	.short	0x0000
        /*0024*/ 	.byte	0x00, 0xf5, 0x21, 0x00


	//----- nvinfo : EIATTR_SPARSE_MMA_MASK
	.align		4
.L_11:
        /*0028*/ 	.byte	0x03, 0x50
        /*002a*/ 	.short	0x0000


	//----- nvinfo : EIATTR_MAXREG_COUNT
	.align		4
        /*002c*/ 	.byte	0x03, 0x1b
        /*002e*/ 	.short	0x00ff


	//----- nvinfo : EIATTR_NUM_BARRIERS
	.align		4
        /*0030*/ 	.byte	0x02, 0x4c
        /*0032*/ 	.byte	0x01
	.zero		1


	//----- nvinfo : EIATTR_MERCURY_ISA_VERSION
	.align		4
        /*0034*/ 	.byte	0x03, 0x5f
        /*0036*/ 	.short	0x0101


	//----- nvinfo : EIATTR_VRC_CTA_INIT_COUNT
	.align		4
        /*0038*/ 	.byte	0x02, 0x4a
	.zero		1
	.zero		1


	//----- nvinfo : EIATTR_EXIT_INSTR_OFFSETS
	.align		4
        /*003c*/ 	.byte	0x04, 0x1c
        /*003e*/ 	.short	(.L_13 - .L_12)


	//   ....[0]....
.L_12:
        /*0040*/ 	.word	0x00000230


	//   ....[1]....
        /*0044*/ 	.word	0x000003d0


	//   ....[2]....
        /*0048*/ 	.word	0x00000450


	//----- nvinfo : EIATTR_CBANK_PARAM_SIZE
	.align		4
.L_13:
        /*004c*/ 	.byte	0x03, 0x19
        /*004e*/ 	.short	0x0010


	//----- nvinfo : EIATTR_PARAM_CBANK
	.align		4
        /*0050*/ 	.byte	0x04, 0x0a
        /*0052*/ 	.short	(.L_15 - .L_14)
	.align		4
.L_14:
        /*0054*/ 	.word	index@(.nv.constant0._Z13sum_reductionPKiPi)
        /*0058*/ 	.short	0x0380
        /*005a*/ 	.short	0x0010


	//----- nvinfo : EIATTR_SW_WAR
	.align		4
.L_15:
        /*005c*/ 	.byte	0x04, 0x36
        /*005e*/ 	.short	(.L_17 - .L_16)
.L_16:
        /*0060*/ 	.word	0x00000008
.L_17:


//--------------------- .nv.callgraph             --------------------------
	.section	.nv.callgraph,"",@"SHT_CUDA_CALLGRAPH"
	.align	4
	.sectionentsize	8
	.align		4
        /*0000*/ 	.word	0x00000000
	.align		4
        /*0004*/ 	.word	0xffffffff
	.align		4
        /*0008*/ 	.word	0x00000000
	.align		4
        /*000c*/ 	.word	0xfffffffe
	.align		4
        /*0010*/ 	.word	0x00000000
	.align		4
        /*0014*/ 	.word	0xfffffffd
	.align		4
        /*0018*/ 	.word	0x00000000
	.align		4
        /*001c*/ 	.word	0xfffffffc


//--------------------- .text._Z13sum_reductionPKiPi --------------------------
	.section	.text._Z13sum_reductionPKiPi,"ax",@progbits
	.align	128
        .global         _Z13sum_reductionPKiPi
        .type           _Z13sum_reductionPKiPi,@function
        .size           _Z13sum_reductionPKiPi,(.L_x_3 - _Z13sum_reductionPKiPi)
        .other          _Z13sum_reductionPKiPi,@"STO_CUDA_ENTRY STV_DEFAULT"
_Z13sum_reductionPKiPi:
.text._Z13sum_reductionPKiPi:
[----:B------:R-:W-:Y:S01]  /*0000*/  LDC R1, c[0x0][0x37c] ;  /* 0x0000df00ff017b82 */ /* 0x000fe20000000800 */
[----:B------:R-:W0:Y:S01]  /*0010*/  S2R R0, SR_CTAID.X ;  /* 0x0000000000007919 */ /* 0x000e220000002500 */
[----:B------:R-:W0:Y:S06]  /*0020*/  LDCU UR8, c[0x0][0x360] ;  /* 0x00006c00ff0877ac */ /* 0x000e2c0008000800 */
[----:B------:R-:W1:Y:S01]  /*0030*/  LDC.64 R6, c[0x0][0x380] ;  /* 0x0000e000ff067b82 */ /* 0x000e620000000a00 */
[----:B------:R-:W2:Y:S01]  /*0040*/  S2R R2, SR_TID.X ;  /* 0x0000000000027919 */ /* 0x000ea20000002100 */
[----:B------:R-:W3:Y:S01]  /*0050*/  LDCU.64 UR6, c[0x0][0x358] ;  /* 0x00006b00ff0677ac */ /* 0x000ee20008000a00 */
[----:B0-----:R-:W-:-:S04]  /*0060*/  IMAD R3, R0, UR8, RZ ;  /* 0x0000000800037c24 */ /* 0x001fc8000f8e02ff */
[----:B--2---:R-:W-:-:S04]  /*0070*/  IMAD R3, R3, 0x2, R2 ;  /* 0x0000000203037824 */ /* 0x004fc800078e0202 */
[C---:B-1----:R-:W-:Y:S01]  /*0080*/  IMAD.WIDE R4, R3.reuse, 0x4, R6 ;  /* 0x0000000403047825 */ /* 0x042fe200078e0206 */
[----:B------:R-:W-:-:S05]  /*0090*/  IADD3 R9, PT, PT, R3, UR8, RZ ;  /* 0x0000000803097c10 */ /* 0x000fca000fffe0ff */
[----:B------:R-:W-:Y:S01]  /*00a0*/  IMAD.WIDE.U32 R6, R9, 0x4, R6 ;  /* 0x0000000409067825 */ /* 0x000fe200078e0006 */
[----:B---3--:R-:W2:Y:S05]  /*00b0*/  LDG.E R4, desc[UR6][R4.64] ;  /* 0x0000000604047981 */ /* 0x008eaa000c1e1900 */
[----:B------:R-:W2:Y:S01]  /*00c0*/  LDG.E R7, desc[UR6][R6.64] ;  /* 0x0000000606077981 */ /* 0x000ea2000c1e1900 */
[----:B------:R-:W0:Y:S01]  /*00d0*/  S2UR UR5, SR_CgaCtaId ;  /* 0x00000000000579c3 */ /* 0x000e220000008800 */
[----:B------:R-:W-:Y:S01]  /*00e0*/  UMOV UR4, 0x400 ;  /* 0x0000040000047882 */ /* 0x000fe20000000000 */
[----:B------:R-:W-:Y:S01]  /*00f0*/  UISETP.GE.U32.AND UP0, UPT, UR8, 0x42, UPT ;  /* 0x000000420800788c */ /* 0x000fe2000bf06070 */
[----:B------:R-:W-:Y:S01]  /*0100*/  ISETP.GT.U32.AND P0, PT, R2, 0x1f, PT ;  /* 0x0000001f0200780c */ /* 0x000fe20003f04070 */
[----:B0-----:R-:W-:-:S06]  /*0110*/  ULEA UR4, UR5, UR4, 0x18 ;  /* 0x0000000405047291 */ /* 0x001fcc000f8ec0ff */
[----:B------:R-:W-:Y:S01]  /*0120*/  LEA R3, R2, UR4, 0x2 ;  /* 0x0000000402037c11 */ /* 0x000fe2000f8e10ff */
[----:B--2---:R-:W-:-:S05]  /*0130*/  IMAD.IADD R8, R4, 0x1, R7 ;  /* 0x0000000104087824 */ /* 0x004fca00078e0207 */
[----:B------:R0:W-:Y:S01]  /*0140*/  STS [R3], R8 ;  /* 0x0000000803007388 */ /* 0x0001e20000000800 */
[----:B------:R-:W-:Y:S06]  /*0150*/  BAR.SYNC.DEFER_BLOCKING 0x0 ;  /* 0x0000000000007b1d */ /* 0x000fec0000010000 */
[----:B------:R-:W-:Y:S05]  /*0160*/  BRA.U !UP0, `(.L_x_0) ;  /* 0x0000000108307547 */ /* 0x000fea000b800000 */
[----:B------:R-:W-:-:S07]  /*0170*/  MOV R4, UR8 ;  /* 0x0000000800047c02 */ /* 0x000fce0008000f00 */
.L_x_1:
[----:B------:R-:W-:-:S04]  /*0180*/  SHF.R.U32.HI R7, RZ, 0x1, R4 ;  /* 0x00000001ff077819 */ /* 0x000fc80000011604 */
[----:B------:R-:W-:-:S13]  /*0190*/  ISETP.GE.U32.AND P1, PT, R2, R7, PT ;  /* 0x000000070200720c */ /* 0x000fda0003f26070 */
[----:B------:R-:W-:Y:S01]  /*01a0*/  @!P1 IMAD R5, R7, 0x4, R3 ;  /* 0x0000000407059824 */ /* 0x000fe200078e0203 */
[----:B------:R-:W-:Y:S05]  /*01b0*/  @!P1 LDS R6, [R3] ;  /* 0x0000000003069984 */ /* 0x000fea0000000800 */
[----:B------:R-:W1:Y:S02]  /*01c0*/  @!P1 LDS R5, [R5] ;  /* 0x0000000005059984 */ /* 0x000e640000000800 */
[----:B-1----:R-:W-:-:S05]  /*01d0*/  @!P1 IADD3 R6, PT, PT, R5, R6, RZ ;  /* 0x0000000605069210 */ /* 0x002fca0007ffe0ff */
[----:B------:R1:W-:Y:S01]  /*01e0*/  @!P1 STS [R3], R6 ;  /* 0x0000000603009388 */ /* 0x0003e20000000800 */
[----:B------:R-:W-:Y:S01]  /*01f0*/  BAR.SYNC.DEFER_BLOCKING 0x0 ;  /* 0x0000000000007b1d */ /* 0x000fe20000010000 */
[----:B------:R-:W-:Y:S01]  /*0200*/  ISETP.GT.U32.AND P1, PT, R4, 0x83, PT ;  /* 0x000000830400780c */ /* 0x000fe20003f24070 */
[----:B------:R-:W-:-:S12]  /*0210*/  IMAD.MOV.U32 R4, RZ, RZ, R7 ;  /* 0x000000ffff047224 */ /* 0x000fd800078e0007 */
[----:B-1----:R-:W-:Y:S05]  /*0220*/  @P1 BRA `(.L_x_1) ;  /* 0xfffffffc00d41947 */ /* 0x002fea000383ffff */
.L_x_0:
[----:B------:R-:W-:Y:S05]  /*0230*/  @P0 EXIT ;  /* 0x000000000000094d */ /* 0x000fea0003800000 */
[----:B------:R-:W-:Y:S01]  /*0240*/  LDS R4, [R3+0x80] ;  /* 0x0000800003047984 */ /* 0x000fe20000000800 */
[----:B------:R-:W-:-:S03]  /*0250*/  ISETP.NE.AND P0, PT, R2, RZ, PT ;  /* 0x000000ff0200720c */ /* 0x000fc60003f05270 */
[----:B------:R-:W1:Y:S02]  /*0260*/  LDS R5, [R3] ;  /* 0x0000000003057984 */ /* 0x000e640000000800 */
[----:B-1----:R-:W-:-:S05]  /*0270*/  IADD3 R4, PT, PT, R4, R5, RZ ;  /* 0x0000000504047210 */ /* 0x002fca0007ffe0ff */
[----:B------:R-:W-:Y:S04]  /*0280*/  STS [R3], R4 ;  /* 0x0000000403007388 */ /* 0x000fe80000000800 */
[----:B------:R-:W-:Y:S04]  /*0290*/  LDS R5, [R3+0x40] ;  /* 0x0000400003057984 */ /* 0x000fe80000000800 */
[----:B------:R-:W1:Y:S02]  /*02a0*/  LDS R6, [R3] ;  /* 0x0000000003067984 */ /* 0x000e640000000800 */
[----:B-1----:R-:W-:-:S05]  /*02b0*/  IMAD.IADD R6, R5, 0x1, R6 ;  /* 0x0000000105067824 */ /* 0x002fca00078e0206 */
[----:B------:R-:W-:Y:S04]  /*02c0*/  STS [R3], R6 ;  /* 0x0000000603007388 */ /* 0x000fe80000000800 */
[----:B------:R-:W-:Y:S04]  /*02d0*/  LDS R5, [R3+0x20] ;  /* 0x0000200003057984 */ /* 0x000fe80000000800 */
[----:B0-----:R-:W0:Y:S02]  /*02e0*/  LDS R8, [R3] ;  /* 0x0000000003087984 */ /* 0x001e240000000800 */
[----:B0-----:R-:W-:-:S05]  /*02f0*/  IADD3 R8, PT, PT, R5, R8, RZ ;  /* 0x0000000805087210 */ /* 0x001fca0007ffe0ff */
[----:B------:R-:W-:Y:S04]  /*0300*/  STS [R3], R8 ;  /* 0x0000000803007388 */ /* 0x000fe80000000800 */
[----:B------:R-:W-:Y:S04]  /*0310*/  LDS R5, [R3+0x10] ;  /* 0x0000100003057984 */ /* 0x000fe80000000800 */
[----:B------:R-:W0:Y:S02]  /*0320*/  LDS R10, [R3] ;  /* 0x00000000030a7984 */ /* 0x000e240000000800 */
[----:B0-----:R-:W-:-:S05]  /*0330*/  IMAD.IADD R10, R5, 0x1, R10 ;  /* 0x00000001050a7824 */ /* 0x001fca00078e020a */
[----:B------:R-:W-:Y:S04]  /*0340*/  STS [R3], R10 ;  /* 0x0000000a03007388 */ /* 0x000fe80000000800 */
[----:B------:R-:W-:Y:S04]  /*0350*/  LDS R4, [R3+0x8] ;  /* 0x0000080003047984 */ /* 0x000fe80000000800 */
[----:B------:R-:W0:Y:S02]  /*0360*/  LDS R5, [R3] ;  /* 0x0000000003057984 */ /* 0x000e240000000800 */
[----:B0-----:R-:W-:-:S05]  /*0370*/  IADD3 R4, PT, PT, R4, R5, RZ ;  /* 0x0000000504047210 */ /* 0x001fca0007ffe0ff */
[----:B------:R-:W-:Y:S04]  /*0380*/  STS [R3], R4 ;  /* 0x0000000403007388 */ /* 0x000fe80000000800 */
[----:B------:R-:W-:Y:S04]  /*0390*/  LDS R5, [R3+0x4] ;  /* 0x0000040003057984 */ /* 0x000fe80000000800 */
[----:B------:R-:W0:Y:S02]  /*03a0*/  LDS R6, [R3] ;  /* 0x0000000003067984 */ /* 0x000e240000000800 */
[----:B0-----:R-:W-:-:S05]  /*03b0*/  IMAD.IADD R6, R5, 0x1, R6 ;  /* 0x0000000105067824 */ /* 0x001fca00078e0206 */
[----:B------:R0:W-:Y:S01]  /*03c0*/  STS [R3], R6 ;  /* 0x0000000603007388 */ /* 0x0001e20000000800 */
[----:B------:R-:W-:Y:S05]  /*03d0*/  @P0 EXIT ;  /* 0x000000000000094d */ /* 0x000fea0003800000 */
[----:B------:R-:W1:Y:S01]  /*03e0*/  S2UR UR5, SR_CgaCtaId ;  /* 0x00000000000579c3 */ /* 0x000e620000008800 */
[----:B------:R-:W-:-:S07]  /*03f0*/  UMOV UR4, 0x400 ;  /* 0x0000040000047882 */ /* 0x000fce0000000000 */
[----:B0-----:R-:W0:Y:S01]  /*0400*/  LDC.64 R2, c[0x0][0x388] ;  /* 0x0000e200ff027b82 */ /* 0x001e220000000a00 */
[----:B-1----:R-:W-:Y:S01]  /*0410*/  ULEA UR4, UR5, UR4, 0x18 ;  /* 0x0000000405047291 */ /* 0x002fe2000f8ec0ff */
[----:B0-----:R-:W-:-:S08]  /*0420*/  IMAD.WIDE.U32 R2, R0, 0x4, R2 ;  /* 0x0000000400027825 */ /* 0x001fd000078e0002 */
[----:B------:R-:W0:Y:S04]  /*0430*/  LDS R5, [UR4] ;  /* 0x00000004ff057984 */ /* 0x000e280008000800 */
[----:B0-----:R-:W-:Y:S01]  /*0440*/  STG.E desc[UR6][R2.64], R5 ;  /* 0x0000000502007986 */ /* 0x001fe2000c101906 */
[----:B------:R-:W-:Y:S05]  /*0450*/  EXIT ;  /* 0x000000000000794d */ /* 0x000fea0003800000 */
.L_x_2:
[----:B------:R-:W-:-:S00]  /*0460*/  BRA `(.L_x_2) ;  /* 0xfffffffc00fc7947 */ /* 0x000fc0000383ffff */
[----:B------:R-:W-:-:S00]  /*0470*/  NOP ;  /* 0x0000000000007918 */ /* 0x000fc00000000000 */
        /* <DEDUP_REMOVED lines=8> */
.L_x_3:


//--------------------- .nv.shared._Z13sum_reductionPKiPi --------------------------
	.section	.nv.shared._Z13sum_reductionPKiPi,"aw",@nobits
	.sectionflags	@""
	.align	4
.nv.shared._Z13sum_reductionPKiPi:
	.zero		2048


//--------------------- .nv.shared.reserved.0     --------------------------
	.section	.nv.shared.reserved.0,"aw",@nobits
	.weak		__nv_reservedSMEM_offset_0_alias
	.size		__nv_reservedSMEM_offset_0_alias, 0, 64
	.other		__nv_reservedSMEM_offset_0_alias,@"STO_CUDA_RESERVED_SHARED STV_DEFAULT"
__nv_reservedSMEM_offset_0_alias:
	.zero		0
	.zero		64


//--------------------- .nv.constant0._Z13sum_reductionPKiPi --------------------------
	.section	.nv.constant0._Z13sum_reductionPKiPi,"a",@progbits
	.sectionflags	@""
	.align	4
.nv.constant0._Z13sum_reductionPKiPi:
	.zero		912


//--------------------- SYMBOLS --------------------------

	.type		.nv.reservedSmem.offset0,@object
	.size		.nv.reservedSmem.offset0,0x4
	.type		.nv.reservedSmem.cap,@object
	.size		.nv.reservedSmem.cap,0x4
